//
// Generated by NVIDIA NVVM Compiler
//
// Compiler Build ID: CL-36424714
// Cuda compilation tools, release 13.0, V13.0.88
// Based on NVVM 20.0.0
//

.version 9.0
.target sm_100
.address_size 64

	// .globl	_Z11hello_worldv
.extern .func  (.param .b32 func_retval0) vprintf
(
	.param .b64 vprintf_param_0,
	.param .b64 vprintf_param_1
)
;
.global .align 1 .b8 $str[18] = {71, 80, 85, 58, 72, 101, 108, 108, 111, 32, 119, 111, 114, 108, 100, 33, 10};

.visible .entry _Z11hello_worldv()
{
	.reg .b32 	%r<3>;
	.reg .b64 	%rd<3>;

	mov.u64 	%rd1, $str;
	cvta.global.u64 	%rd2, %rd1;
	{ // callseq 0, 0
	.param .b64 param0;
	st.param.b64 	[param0], %rd2;
	.param .b64 param1;
	st.param.b64 	[param1], 0;
	.param .b32 retval0;
	call.uni (retval0), 
	vprintf, 
	(
	param0, 
	param1
	);
	ld.param.b32 	%r1, [retval0];
	} // callseq 0
	ret;

}


// ===== COMPILED SASS (sm_100) =====

	.target	sm_100

	.elftype	@"ET_EXEC"


//--------------------- .note.nv.tkinfo           --------------------------
	.section	.note.nv.tkinfo,"",@"SHT_NOTE"
	.sectionflags	@"SHF_NOTE_NV_TKINFO"
	.tkinfo
        /*0018*/ 	.word	0x00000002
        /*0030*/ 	.string	""
        /*0030*/ 	.string	"ptxas"
        /*0030*/ 	.string	"Cuda compilation tools, release 13.0, V13.0.88"
        /*0030*/ 	.string	"Build cuda_13.0.r13.0/compiler.36424714_0"
        /*0030*/ 	.string	"-arch sm_100 -m 64 "



//--------------------- .note.nv.cuinfo           --------------------------
	.section	.note.nv.cuinfo,"",@"SHT_NOTE"
	.sectionflags	@"SHF_NOTE_NV_CUINFO"
        /*0018*/ 	.short	0x0002
        /*001a*/ 	.short	0x0064
        /*001c*/ 	.short	0x0082
	.zero		2


//--------------------- .nv.info                  --------------------------
	.section	.nv.info,"",@"SHT_CUDA_INFO"
	.align	4


	//----- nvinfo : EIATTR_REGCOUNT
	.align		4
        /*0000*/ 	.byte	0x04, 0x2f
        /*0002*/ 	.short	(.L_2 - .L_1)
	.align		4
.L_1:
        /*0004*/ 	.word	index@(_Z11hello_worldv)
        /*0008*/ 	.word	0x00000018


	//----- nvinfo : EIATTR_FRAME_SIZE
	.align		4
.L_2:
        /*000c*/ 	.byte	0x04, 0x11
        /*000e*/ 	.short	(.L_4 - .L_3)
	.align		4
.L_3:
        /*0010*/ 	.word	index@(_Z11hello_worldv)
        /*0014*/ 	.word	0x00000000


	//----- nvinfo : EIATTR_MIN_STACK_SIZE
	.align		4
.L_4:
        /*0018*/ 	.byte	0x04, 0x12
        /*001a*/ 	.short	(.L_6 - .L_5)
	.align		4
.L_5:
        /*001c*/ 	.word	index@(_Z11hello_worldv)
        /*0020*/ 	.word	0x00000000
.L_6:


//--------------------- .nv.compat                --------------------------
	.section	.nv.compat,"",@"SHT_CUDA_COMPAT_INFO"
	.align	4
        /*0000*/ 	.byte	0x02, 0x09, 0x00, 0x00, 0x02, 0x02, 0x01, 0x00, 0x02, 0x05, 0x05, 0x00, 0x03, 0x07, 0x01, 0x01
        /*0010*/ 	.byte	0x02, 0x03, 0x00, 0x00, 0x02, 0x06, 0x01, 0x00, 0x04, 0x0b, 0x08, 0x00, 0x09, 0x00, 0x00, 0x00
        /*0020*/ 	.byte	0x00, 0x00, 0x00, 0x00


//--------------------- .nv.info._Z11hello_worldv --------------------------
	.section	.nv.info._Z11hello_worldv,"",@"SHT_CUDA_INFO"
	.sectionflags	@""
	.align	4


	//----- nvinfo : EIATTR_CUDA_API_VERSION
	.align		4
        /*0000*/ 	.byte	0x04, 0x37
        /*0002*/ 	.short	(.L_8 - .L_7)
.L_7:
        /*0004*/ 	.word	0x00000082


	//----- nvinfo : EIATTR_SPARSE_MMA_MASK
	.align		4
.L_8:
        /*0008*/ 	.byte	0x03, 0x50
        /*000a*/ 	.short	0x0000


	//----- nvinfo : EIATTR_MAXREG_COUNT
	.align		4
        /*000c*/ 	.byte	0x03, 0x1b
        /*000e*/ 	.short	0x00ff


	//----- nvinfo : EIATTR_EXTERNS
	.align		4
        /*0010*/ 	.byte	0x04, 0x0f
        /*0012*/ 	.short	(.L_10 - .L_9)


	//   ....[0]....
	.align		4
.L_9:
        /*0014*/ 	.word	index@(vprintf)


	//----- nvinfo : EIATTR_MERCURY_ISA_VERSION
	.align		4
.L_10:
        /*0018*/ 	.byte	0x03, 0x5f
        /*001a*/ 	.short	0x0101


	//----- nvinfo : EIATTR_VRC_CTA_INIT_COUNT
	.align		4
        /*001c*/ 	.byte	0x02, 0x4a
	.zero		1
	.zero		1


	//----- nvinfo : EIATTR_SYSCALL_OFFSETS
	.align		4
        /*0020*/ 	.byte	0x04, 0x46
        /*0022*/ 	.short	(.L_12 - .L_11)


	//   ....[0]....
.L_11:
        /*0024*/ 	.word	0x00000080


	//----- nvinfo : EIATTR_EXIT_INSTR_OFFSETS
	.align		4
.L_12:
        /*0028*/ 	.byte	0x04, 0x1c
        /*002a*/ 	.short	(.L_14 - .L_13)


	//   ....[0]....
.L_13:
        /*002c*/ 	.word	0x00000090


	//----- nvinfo : EIATTR_SW_WAR
	.align		4
.L_14:
        /*0030*/ 	.byte	0x04, 0x36
        /*0032*/ 	.short	(.L_16 - .L_15)
.L_15:
        /*0034*/ 	.word	0x00000008
.L_16:


//--------------------- .nv.callgraph             --------------------------
	.section	.nv.callgraph,"",@"SHT_CUDA_CALLGRAPH"
	.align	4
	.sectionentsize	8
	.align		4
        /*0000*/ 	.word	0x00000000
	.align		4
        /*0004*/ 	.word	0xffffffff
	.align		4
        /*0008*/ 	.word	index@(_Z11hello_worldv)
	.align		4
        /*000c*/ 	.word	index@(vprintf)
	.align		4
        /*0010*/ 	.word	0x00000000
	.align		4
        /*0014*/ 	.word	0xfffffffe
	.align		4
        /*0018*/ 	.word	0x00000000
	.align		4
        /*001c*/ 	.word	0xfffffffd
	.align		4
        /*0020*/ 	.word	0x00000000
	.align		4
        /*0024*/ 	.word	0xfffffffc


//--------------------- .nv.constant4             --------------------------
	.section	.nv.constant4,"a",@progbits
	.align	8
	.align		8
.nv.constant4:
        /*0000*/ 	.dword	vprintf
	.align		8
        /*0008*/ 	.dword	$str


//--------------------- .text._Z11hello_worldv    --------------------------
	.section	.text._Z11hello_worldv,"ax",@progbits
	.align	128
        .global         _Z11hello_worldv
        .type           _Z11hello_worldv,@function
        .size           _Z11hello_worldv,(.L_x_2 - _Z11hello_worldv)
        .other          _Z11hello_worldv,@"STO_CUDA_ENTRY STV_DEFAULT"
_Z11hello_worldv:
.text._Z11hello_worldv:
[----:B------:R-:W0:Y:S01]  /*0000*/  LDC R1, c[0x0][0x37c] ;  /* 0x0000df00ff017b82 */ /* 0x000e220000000800 */
[----:B------:R-:W-:Y:S01]  /*0010*/  MOV R0, 0x0 ;  /* 0x0000000000007802 */ /* 0x000fe20000000f00 */
[----:B------:R-:W1:Y:S01]  /*0020*/  LDCU.64 UR4, c[0x4][0x8] ;  /* 0x01000100ff0477ac */ /* 0x000e620008000a00 */
[----:B------:R-:W-:-:S05]  /*0030*/  CS2R R6, SRZ ;  /* 0x0000000000067805 */ /* 0x000fca000001ff00 */
[----:B------:R2:W3:Y:S01]  /*0040*/  LDC.64 R2, c[0x4][R0] ;  /* 0x0100000000027b82 */ /* 0x0004e20000000a00 */
[----:B-1----:R-:W-:Y:S02]  /*0050*/  IMAD.U32 R4, RZ, RZ, UR4 ;  /* 0x00000004ff047e24 */ /* 0x002fe4000f8e00ff */
[----:B--2---:R-:W-:-:S07]  /*0060*/  IMAD.U32 R5, RZ, RZ, UR5 ;  /* 0x00000005ff057e24 */ /* 0x004fce000f8e00ff */
[----:B------:R-:W-:-:S07]  /*0070*/  LEPC R20, `(.L_x_0) ;  /* 0x000000001014794e */ /* 0x000fce0000000000 */
[----:B0--3--:R-:W-:Y:S05]  /*0080*/  CALL.ABS.NOINC R2 ;  /* 0x0000000002007343 */ /* 0x009fea0003c00000 */
.L_x_0:
[----:B------:R-:W-:Y:S05]  /*0090*/  EXIT ;  /* 0x000000000000794d */ /* 0x000fea0003800000 */
.L_x_1:
[----:B------:R-:W-:-:S00]  /*00a0*/  BRA `(.L_x_1) ;  /* 0xfffffffc00fc7947 */ /* 0x000fc0000383ffff */
[----:B------:R-:W-:-:S00]  /*00b0*/  NOP ;  /* 0x0000000000007918 */ /* 0x000fc00000000000 */
        /* <DEDUP_REMOVED lines=12> */
.L_x_2:


//--------------------- .nv.global.init           --------------------------
	.section	.nv.global.init,"aw",@progbits
.nv.global.init:
	.type		$str,@object
	.size		$str,(.L_0 - $str)
$str:
        /*0000*/ 	.byte	0x47, 0x50, 0x55, 0x3a, 0x48, 0x65, 0x6c, 0x6c, 0x6f, 0x20, 0x77, 0x6f, 0x72, 0x6c, 0x64, 0x21
        /*0010*/ 	.byte	0x0a, 0x00
.L_0:


//--------------------- .nv.shared.reserved.0     --------------------------
	.section	.nv.shared.reserved.0,"aw",@nobits
	.weak		__nv_reservedSMEM_offset_0_alias
	.size		__nv_reservedSMEM_offset_0_alias, 0, 64
	.other		__nv_reservedSMEM_offset_0_alias,@"STO_CUDA_RESERVED_SHARED STV_DEFAULT"
__nv_reservedSMEM_offset_0_alias:
	.zero		0
	.zero		64


//--------------------- .nv.constant0._Z11hello_worldv --------------------------
	.section	.nv.constant0._Z11hello_worldv,"a",@progbits
	.sectionflags	@""
	.align	4
.nv.constant0._Z11hello_worldv:
	.zero		896


//--------------------- SYMBOLS --------------------------

	.type		.nv.reservedSmem.offset0,@object
	.size		.nv.reservedSmem.offset0,0x4
	.type		vprintf,@function
